//
// Generated by NVIDIA NVVM Compiler
//
// Compiler Build ID: CL-36424714
// Cuda compilation tools, release 13.0, V13.0.88
// Based on NVVM 20.0.0
//

.version 9.0
.target sm_100
.address_size 64

	// .globl	_Z5printv
.extern .func  (.param .b32 func_retval0) vprintf
(
	.param .b64 vprintf_param_0,
	.param .b64 vprintf_param_1
)
;
.global .align 1 .b8 $str[25] = {98, 108, 111, 99, 107, 32, 61, 32, 37, 100, 44, 32, 116, 104, 114, 101, 97, 100, 32, 61, 32, 37, 100, 10};

.visible .entry _Z5printv()
{
	.local .align 8 .b8 	__local_depot0[8];
	.reg .b64 	%SP;
	.reg .b64 	%SPL;
	.reg .b32 	%r<5>;
	.reg .b64 	%rd<5>;

	mov.u64 	%SPL, __local_depot0;
	cvta.local.u64 	%SP, %SPL;
	add.u64 	%rd1, %SP, 0;
	add.u64 	%rd2, %SPL, 0;
	mov.u32 	%r1, %ctaid.x;
	mov.u32 	%r2, %tid.x;
	st.local.v2.u32 	[%rd2], {%r1, %r2};
	mov.u64 	%rd3, $str;
	cvta.global.u64 	%rd4, %rd3;
	{ // callseq 0, 0
	.param .b64 param0;
	st.param.b64 	[param0], %rd4;
	.param .b64 param1;
	st.param.b64 	[param1], %rd1;
	.param .b32 retval0;
	call.uni (retval0), 
	vprintf, 
	(
	param0, 
	param1
	);
	ld.param.b32 	%r3, [retval0];
	} // callseq 0
	ret;

}


// ===== COMPILED SASS (sm_100) =====

	.target	sm_100

	.elftype	@"ET_EXEC"


//--------------------- .note.nv.tkinfo           --------------------------
	.section	.note.nv.tkinfo,"",@"SHT_NOTE"
	.sectionflags	@"SHF_NOTE_NV_TKINFO"
	.tkinfo
        /*0018*/ 	.word	0x00000002
        /*0030*/ 	.string	""
        /*0030*/ 	.string	"ptxas"
        /*0030*/ 	.string	"Cuda compilation tools, release 13.0, V13.0.88"
        /*0030*/ 	.string	"Build cuda_13.0.r13.0/compiler.36424714_0"
        /*0030*/ 	.string	"-arch sm_100 -m 64 "



//--------------------- .note.nv.cuinfo           --------------------------
	.section	.note.nv.cuinfo,"",@"SHT_NOTE"
	.sectionflags	@"SHF_NOTE_NV_CUINFO"
        /*0018*/ 	.short	0x0002
        /*001a*/ 	.short	0x0064
        /*001c*/ 	.short	0x0082
	.zero		2


//--------------------- .nv.info                  --------------------------
	.section	.nv.info,"",@"SHT_CUDA_INFO"
	.align	4


	//----- nvinfo : EIATTR_REGCOUNT
	.align		4
        /*0000*/ 	.byte	0x04, 0x2f
        /*0002*/ 	.short	(.L_2 - .L_1)
	.align		4
.L_1:
        /*0004*/ 	.word	index@(_Z5printv)
        /*0008*/ 	.word	0x00000018


	//----- nvinfo : EIATTR_FRAME_SIZE
	.align		4
.L_2:
        /*000c*/ 	.byte	0x04, 0x11
        /*000e*/ 	.short	(.L_4 - .L_3)
	.align		4
.L_3:
        /*0010*/ 	.word	index@(_Z5printv)
        /*0014*/ 	.word	0x00000008


	//----- nvinfo : EIATTR_MIN_STACK_SIZE
	.align		4
.L_4:
        /*0018*/ 	.byte	0x04, 0x12
        /*001a*/ 	.short	(.L_6 - .L_5)
	.align		4
.L_5:
        /*001c*/ 	.word	index@(_Z5printv)
        /*0020*/ 	.word	0x00000008
.L_6:


//--------------------- .nv.compat                --------------------------
	.section	.nv.compat,"",@"SHT_CUDA_COMPAT_INFO"
	.align	4
        /*0000*/ 	.byte	0x02, 0x09, 0x00, 0x00, 0x02, 0x02, 0x01, 0x00, 0x02, 0x05, 0x05, 0x00, 0x03, 0x07, 0x01, 0x01
        /*0010*/ 	.byte	0x02, 0x03, 0x00, 0x00, 0x02, 0x06, 0x01, 0x00, 0x04, 0x0b, 0x08, 0x00, 0x09, 0x00, 0x00, 0x00
        /*0020*/ 	.byte	0x00, 0x00, 0x00, 0x00


//--------------------- .nv.info._Z5printv        --------------------------
	.section	.nv.info._Z5printv,"",@"SHT_CUDA_INFO"
	.sectionflags	@""
	.align	4


	//----- nvinfo : EIATTR_CUDA_API_VERSION
	.align		4
        /*0000*/ 	.byte	0x04, 0x37
        /*0002*/ 	.short	(.L_8 - .L_7)
.L_7:
        /*0004*/ 	.word	0x00000082


	//----- nvinfo : EIATTR_SPARSE_MMA_MASK
	.align		4
.L_8:
        /*0008*/ 	.byte	0x03, 0x50
        /*000a*/ 	.short	0x0000


	//----- nvinfo : EIATTR_MAXREG_COUNT
	.align		4
        /*000c*/ 	.byte	0x03, 0x1b
        /*000e*/ 	.short	0x00ff


	//----- nvinfo : EIATTR_EXTERNS
	.align		4
        /*0010*/ 	.byte	0x04, 0x0f
        /*0012*/ 	.short	(.L_10 - .L_9)


	//   ....[0]....
	.align		4
.L_9:
        /*0014*/ 	.word	index@(vprintf)


	//----- nvinfo : EIATTR_MERCURY_ISA_VERSION
	.align		4
.L_10:
        /*0018*/ 	.byte	0x03, 0x5f
        /*001a*/ 	.short	0x0101


	//----- nvinfo : EIATTR_VRC_CTA_INIT_COUNT
	.align		4
        /*001c*/ 	.byte	0x02, 0x4a
	.zero		1
	.zero		1


	//----- nvinfo : EIATTR_SYSCALL_OFFSETS
	.align		4
        /*0020*/ 	.byte	0x04, 0x46
        /*0022*/ 	.short	(.L_12 - .L_11)


	//   ....[0]....
.L_11:
        /*0024*/ 	.word	0x000000f0


	//----- nvinfo : EIATTR_EXIT_INSTR_OFFSETS
	.align		4
.L_12:
        /*0028*/ 	.byte	0x04, 0x1c
        /*002a*/ 	.short	(.L_14 - .L_13)


	//   ....[0]....
.L_13:
        /*002c*/ 	.word	0x00000100


	//----- nvinfo : EIATTR_SW_WAR
	.align		4
.L_14:
        /*0030*/ 	.byte	0x04, 0x36
        /*0032*/ 	.short	(.L_16 - .L_15)
.L_15:
        /*0034*/ 	.word	0x00000008
.L_16:


//--------------------- .nv.callgraph             --------------------------
	.section	.nv.callgraph,"",@"SHT_CUDA_CALLGRAPH"
	.align	4
	.sectionentsize	8
	.align		4
        /*0000*/ 	.word	0x00000000
	.align		4
        /*0004*/ 	.word	0xffffffff
	.align		4
        /*0008*/ 	.word	index@(_Z5printv)
	.align		4
        /*000c*/ 	.word	index@(vprintf)
	.align		4
        /*0010*/ 	.word	0x00000000
	.align		4
        /*0014*/ 	.word	0xfffffffe
	.align		4
        /*0018*/ 	.word	0x00000000
	.align		4
        /*001c*/ 	.word	0xfffffffd
	.align		4
        /*0020*/ 	.word	0x00000000
	.align		4
        /*0024*/ 	.word	0xfffffffc


//--------------------- .nv.constant4             --------------------------
	.section	.nv.constant4,"a",@progbits
	.align	8
	.align		8
.nv.constant4:
        /*0000*/ 	.dword	vprintf
	.align		8
        /*0008*/ 	.dword	$str


//--------------------- .text._Z5printv           --------------------------
	.section	.text._Z5printv,"ax",@progbits
	.align	128
        .global         _Z5printv
        .type           _Z5printv,@function
        .size           _Z5printv,(.L_x_2 - _Z5printv)
        .other          _Z5printv,@"STO_CUDA_ENTRY STV_DEFAULT"
_Z5printv:
.text._Z5printv:
[----:B------:R-:W0:Y:S01]  /*0000*/  LDC R1, c[0x0][0x37c] ;  /* 0x0000df00ff017b82 */ /* 0x000e220000000800 */
[----:B------:R-:W1:Y:S01]  /*0010*/  S2R R8, SR_CTAID.X ;  /* 0x0000000000087919 */ /* 0x000e620000002500 */
[----:B0-----:R-:W-:Y:S01]  /*0020*/  VIADD R1, R1, 0xfffffff8 ;  /* 0xfffffff801017836 */ /* 0x001fe20000000000 */
[----:B------:R-:W-:Y:S01]  /*0030*/  MOV R0, 0x0 ;  /* 0x0000000000007802 */ /* 0x000fe20000000f00 */
[----:B------:R-:W0:Y:S01]  /*0040*/  LDCU UR4, c[0x0][0x2f8] ;  /* 0x00005f00ff0477ac */ /* 0x000e220008000800 */
[----:B------:R-:W1:Y:S03]  /*0050*/  S2R R9, SR_TID.X ;  /* 0x0000000000097919 */ /* 0x000e660000002100 */
[----:B------:R2:W3:Y:S01]  /*0060*/  LDC.64 R2, c[0x4][R0] ;  /* 0x0100000000027b82 */ /* 0x0004e20000000a00 */
[----:B------:R-:W4:Y:S01]  /*0070*/  LDCU.64 UR6, c[0x4][0x8] ;  /* 0x01000100ff0677ac */ /* 0x000f220008000a00 */
[----:B------:R-:W5:Y:S01]  /*0080*/  LDCU UR5, c[0x0][0x2fc] ;  /* 0x00005f80ff0577ac */ /* 0x000f620008000800 */
[----:B0-----:R-:W-:Y:S01]  /*0090*/  IADD3 R6, P0, PT, R1, UR4, RZ ;  /* 0x0000000401067c10 */ /* 0x001fe2000ff1e0ff */
[----:B----4-:R-:W-:Y:S01]  /*00a0*/  IMAD.U32 R4, RZ, RZ, UR6 ;  /* 0x00000006ff047e24 */ /* 0x010fe2000f8e00ff */
[----:B------:R-:W-:-:S03]  /*00b0*/  MOV R5, UR7 ;  /* 0x0000000700057c02 */ /* 0x000fc60008000f00 */
[----:B-----5:R-:W-:Y:S01]  /*00c0*/  IMAD.X R7, RZ, RZ, UR5, P0 ;  /* 0x00000005ff077e24 */ /* 0x020fe200080e06ff */
[----:B-1----:R2:W-:Y:S07]  /*00d0*/  STL.64 [R1], R8 ;  /* 0x0000000801007387 */ /* 0x0025ee0000100a00 */
[----:B------:R-:W-:-:S07]  /*00e0*/  LEPC R20, `(.L_x_0) ;  /* 0x000000001014794e */ /* 0x000fce0000000000 */
[----:B--23--:R-:W-:Y:S05]  /*00f0*/  CALL.ABS.NOINC R2 ;  /* 0x0000000002007343 */ /* 0x00cfea0003c00000 */
.L_x_0:
[----:B------:R-:W-:Y:S05]  /*0100*/  EXIT ;  /* 0x000000000000794d */ /* 0x000fea0003800000 */
.L_x_1:
[----:B------:R-:W-:-:S00]  /*0110*/  BRA `(.L_x_1) ;  /* 0xfffffffc00fc7947 */ /* 0x000fc0000383ffff */
[----:B------:R-:W-:-:S00]  /*0120*/  NOP ;  /* 0x0000000000007918 */ /* 0x000fc00000000000 */
        /* <DEDUP_REMOVED lines=13> */
.L_x_2:


//--------------------- .nv.global.init           --------------------------
	.section	.nv.global.init,"aw",@progbits
.nv.global.init:
	.type		$str,@object
	.size		$str,(.L_0 - $str)
$str:
        /*0000*/ 	.byte	0x62, 0x6c, 0x6f, 0x63, 0x6b, 0x20, 0x3d, 0x20, 0x25, 0x64, 0x2c, 0x20, 0x74, 0x68, 0x72, 0x65
        /*0010*/ 	.byte	0x61, 0x64, 0x20, 0x3d, 0x20, 0x25, 0x64, 0x0a, 0x00
.L_0:


//--------------------- .nv.shared.reserved.0     --------------------------
	.section	.nv.shared.reserved.0,"aw",@nobits
	.weak		__nv_reservedSMEM_offset_0_alias
	.size		__nv_reservedSMEM_offset_0_alias, 0, 64
	.other		__nv_reservedSMEM_offset_0_alias,@"STO_CUDA_RESERVED_SHARED STV_DEFAULT"
__nv_reservedSMEM_offset_0_alias:
	.zero		0
	.zero		64


//--------------------- .nv.constant0._Z5printv   --------------------------
	.section	.nv.constant0._Z5printv,"a",@progbits
	.sectionflags	@""
	.align	4
.nv.constant0._Z5printv:
	.zero		896


//--------------------- SYMBOLS --------------------------

	.type		.nv.reservedSmem.offset0,@object
	.size		.nv.reservedSmem.offset0,0x4
	.type		vprintf,@function
